//
// Generated by NVIDIA NVVM Compiler
//
// Compiler Build ID: CL-36424714
// Cuda compilation tools, release 13.0, V13.0.88
// Based on NVVM 20.0.0
//

.version 9.0
.target sm_100
.address_size 64

	// .globl	_Z6kernelPim

.visible .entry _Z6kernelPim(
	.param .u64 .ptr .align 1 _Z6kernelPim_param_0,
	.param .u64 _Z6kernelPim_param_1
)
{
	.reg .b32 	%r<4>;
	.reg .b64 	%rd<8>;

	ld.param.u64 	%rd1, [_Z6kernelPim_param_0];
	ld.param.u64 	%rd2, [_Z6kernelPim_param_1];
	cvta.to.global.u64 	%rd3, %rd1;
	mov.u32 	%r1, %tid.x;
	mov.u32 	%r2, %tid.y;
	cvt.u64.u32 	%rd4, %r2;
	mad.lo.s64 	%rd5, %rd2, %rd4, %rd3;
	mul.wide.u32 	%rd6, %r1, 4;
	add.s64 	%rd7, %rd5, %rd6;
	mov.b32 	%r3, 0;
	st.global.u32 	[%rd7], %r3;
	ret;

}


// ===== COMPILED SASS (sm_100) =====

	.target	sm_100

	.elftype	@"ET_EXEC"


//--------------------- .note.nv.tkinfo           --------------------------
	.section	.note.nv.tkinfo,"",@"SHT_NOTE"
	.sectionflags	@"SHF_NOTE_NV_TKINFO"
	.tkinfo
        /*0018*/ 	.word	0x00000002
        /*0030*/ 	.string	""
        /*0030*/ 	.string	"ptxas"
        /*0030*/ 	.string	"Cuda compilation tools, release 13.0, V13.0.88"
        /*0030*/ 	.string	"Build cuda_13.0.r13.0/compiler.36424714_0"
        /*0030*/ 	.string	"-arch sm_100 -m 64 "



//--------------------- .note.nv.cuinfo           --------------------------
	.section	.note.nv.cuinfo,"",@"SHT_NOTE"
	.sectionflags	@"SHF_NOTE_NV_CUINFO"
        /*0018*/ 	.short	0x0002
        /*001a*/ 	.short	0x0064
        /*001c*/ 	.short	0x0082
	.zero		2


//--------------------- .nv.info                  --------------------------
	.section	.nv.info,"",@"SHT_CUDA_INFO"
	.align	4


	//----- nvinfo : EIATTR_REGCOUNT
	.align		4
        /*0000*/ 	.byte	0x04, 0x2f
        /*0002*/ 	.short	(.L_1 - .L_0)
	.align		4
.L_0:
        /*0004*/ 	.word	index@(_Z6kernelPim)
        /*0008*/ 	.word	0x0000000a


	//----- nvinfo : EIATTR_FRAME_SIZE
	.align		4
.L_1:
        /*000c*/ 	.byte	0x04, 0x11
        /*000e*/ 	.short	(.L_3 - .L_2)
	.align		4
.L_2:
        /*0010*/ 	.word	index@(_Z6kernelPim)
        /*0014*/ 	.word	0x00000000


	//----- nvinfo : EIATTR_MIN_STACK_SIZE
	.align		4
.L_3:
        /*0018*/ 	.byte	0x04, 0x12
        /*001a*/ 	.short	(.L_5 - .L_4)
	.align		4
.L_4:
        /*001c*/ 	.word	index@(_Z6kernelPim)
        /*0020*/ 	.word	0x00000000
.L_5:


//--------------------- .nv.compat                --------------------------
	.section	.nv.compat,"",@"SHT_CUDA_COMPAT_INFO"
	.align	4
        /*0000*/ 	.byte	0x02, 0x09, 0x00, 0x00, 0x02, 0x02, 0x01, 0x00, 0x02, 0x05, 0x05, 0x00, 0x03, 0x07, 0x01, 0x01
        /*0010*/ 	.byte	0x02, 0x03, 0x00, 0x00, 0x02, 0x06, 0x01, 0x00, 0x04, 0x0b, 0x08, 0x00, 0x09, 0x00, 0x00, 0x00
        /*0020*/ 	.byte	0x00, 0x00, 0x00, 0x00


//--------------------- .nv.info._Z6kernelPim     --------------------------
	.section	.nv.info._Z6kernelPim,"",@"SHT_CUDA_INFO"
	.sectionflags	@""
	.align	4


	//----- nvinfo : EIATTR_CUDA_API_VERSION
	.align		4
        /*0000*/ 	.byte	0x04, 0x37
        /*0002*/ 	.short	(.L_7 - .L_6)
.L_6:
        /*0004*/ 	.word	0x00000082


	//----- nvinfo : EIATTR_KPARAM_INFO
	.align		4
.L_7:
        /*0008*/ 	.byte	0x04, 0x17
        /*000a*/ 	.short	(.L_9 - .L_8)
.L_8:
        /*000c*/ 	.word	0x00000000
        /*0010*/ 	.short	0x0001
        /*0012*/ 	.short	0x0008
        /*0014*/ 	.byte	0x00, 0xf0, 0x21, 0x00


	//----- nvinfo : EIATTR_KPARAM_INFO
	.align		4
.L_9:
        /*0018*/ 	.byte	0x04, 0x17
        /*001a*/ 	.short	(.L_11 - .L_10)
.L_10:
        /*001c*/ 	.word	0x00000000
        /*0020*/ 	.short	0x0000
        /*0022*/ 	.short	0x0000
        /*0024*/ 	.byte	0x00, 0xf5, 0x21, 0x00


	//----- nvinfo : EIATTR_SPARSE_MMA_MASK
	.align		4
.L_11:
        /*0028*/ 	.byte	0x03, 0x50
        /*002a*/ 	.short	0x0000


	//----- nvinfo : EIATTR_MAXREG_COUNT
	.align		4
        /*002c*/ 	.byte	0x03, 0x1b
        /*002e*/ 	.short	0x00ff


	//----- nvinfo : EIATTR_MERCURY_ISA_VERSION
	.align		4
        /*0030*/ 	.byte	0x03, 0x5f
        /*0032*/ 	.short	0x0101


	//----- nvinfo : EIATTR_VRC_CTA_INIT_COUNT
	.align		4
        /*0034*/ 	.byte	0x02, 0x4a
	.zero		1
	.zero		1


	//----- nvinfo : EIATTR_EXIT_INSTR_OFFSETS
	.align		4
        /*0038*/ 	.byte	0x04, 0x1c
        /*003a*/ 	.short	(.L_13 - .L_12)


	//   ....[0]....
.L_12:
        /*003c*/ 	.word	0x000000a0


	//----- nvinfo : EIATTR_CBANK_PARAM_SIZE
	.align		4
.L_13:
        /*0040*/ 	.byte	0x03, 0x19
        /*0042*/ 	.short	0x0010


	//----- nvinfo : EIATTR_PARAM_CBANK
	.align		4
        /*0044*/ 	.byte	0x04, 0x0a
        /*0046*/ 	.short	(.L_15 - .L_14)
	.align		4
.L_14:
        /*0048*/ 	.word	index@(.nv.constant0._Z6kernelPim)
        /*004c*/ 	.short	0x0380
        /*004e*/ 	.short	0x0010


	//----- nvinfo : EIATTR_SW_WAR
	.align		4
.L_15:
        /*0050*/ 	.byte	0x04, 0x36
        /*0052*/ 	.short	(.L_17 - .L_16)
.L_16:
        /*0054*/ 	.word	0x00000008
.L_17:


//--------------------- .nv.callgraph             --------------------------
	.section	.nv.callgraph,"",@"SHT_CUDA_CALLGRAPH"
	.align	4
	.sectionentsize	8
	.align		4
        /*0000*/ 	.word	0x00000000
	.align		4
        /*0004*/ 	.word	0xffffffff
	.align		4
        /*0008*/ 	.word	0x00000000
	.align		4
        /*000c*/ 	.word	0xfffffffe
	.align		4
        /*0010*/ 	.word	0x00000000
	.align		4
        /*0014*/ 	.word	0xfffffffd
	.align		4
        /*0018*/ 	.word	0x00000000
	.align		4
        /*001c*/ 	.word	0xfffffffc


//--------------------- .text._Z6kernelPim        --------------------------
	.section	.text._Z6kernelPim,"ax",@progbits
	.align	128
        .global         _Z6kernelPim
        .type           _Z6kernelPim,@function
        .size           _Z6kernelPim,(.L_x_1 - _Z6kernelPim)
        .other          _Z6kernelPim,@"STO_CUDA_ENTRY STV_DEFAULT"
_Z6kernelPim:
.text._Z6kernelPim:
[----:B------:R-:W-:Y:S01]  /*0000*/  LDC R1, c[0x0][0x37c] ;  /* 0x0000df00ff017b82 */ /* 0x000fe20000000800 */
[----:B------:R-:W0:Y:S07]  /*0010*/  S2R R7, SR_TID.Y ;  /* 0x0000000000077919 */ /* 0x000e2e0000002200 */
[----:B------:R-:W0:Y:S01]  /*0020*/  LDC.64 R2, c[0x0][0x380] ;  /* 0x0000e000ff027b82 */ /* 0x000e220000000a00 */
[----:B------:R-:W0:Y:S01]  /*0030*/  LDCU.64 UR6, c[0x0][0x388] ;  /* 0x00007100ff0677ac */ /* 0x000e220008000a00 */
[----:B------:R-:W1:Y:S01]  /*0040*/  S2R R5, SR_TID.X ;  /* 0x0000000000057919 */ /* 0x000e620000002100 */
[----:B------:R-:W2:Y:S01]  /*0050*/  LDCU.64 UR4, c[0x0][0x358] ;  /* 0x00006b00ff0477ac */ /* 0x000ea20008000a00 */
[----:B0-----:R-:W-:-:S04]  /*0060*/  IMAD.WIDE.U32 R2, R7, UR6, R2 ;  /* 0x0000000607027c25 */ /* 0x001fc8000f8e0002 */
[----:B------:R-:W-:Y:S02]  /*0070*/  IMAD R3, R7, UR7, R3 ;  /* 0x0000000707037c24 */ /* 0x000fe4000f8e0203 */
[----:B-1----:R-:W-:-:S05]  /*0080*/  IMAD.WIDE.U32 R2, R5, 0x4, R2 ;  /* 0x0000000405027825 */ /* 0x002fca00078e0002 */
[----:B--2---:R-:W-:Y:S01]  /*0090*/  STG.E desc[UR4][R2.64], RZ ;  /* 0x000000ff02007986 */ /* 0x004fe2000c101904 */
[----:B------:R-:W-:Y:S05]  /*00a0*/  EXIT ;  /* 0x000000000000794d */ /* 0x000fea0003800000 */
.L_x_0:
[----:B------:R-:W-:-:S00]  /*00b0*/  BRA `(.L_x_0) ;  /* 0xfffffffc00fc7947 */ /* 0x000fc0000383ffff */
[----:B------:R-:W-:-:S00]  /*00c0*/  NOP ;  /* 0x0000000000007918 */ /* 0x000fc00000000000 */
        /* <DEDUP_REMOVED lines=11> */
.L_x_1:


//--------------------- .nv.shared.reserved.0     --------------------------
	.section	.nv.shared.reserved.0,"aw",@nobits
	.weak		__nv_reservedSMEM_offset_0_alias
	.size		__nv_reservedSMEM_offset_0_alias, 0, 64
	.other		__nv_reservedSMEM_offset_0_alias,@"STO_CUDA_RESERVED_SHARED STV_DEFAULT"
__nv_reservedSMEM_offset_0_alias:
	.zero		0
	.zero		64


//--------------------- .nv.constant0._Z6kernelPim --------------------------
	.section	.nv.constant0._Z6kernelPim,"a",@progbits
	.sectionflags	@""
	.align	4
.nv.constant0._Z6kernelPim:
	.zero		912


//--------------------- SYMBOLS --------------------------

	.type		.nv.reservedSmem.offset0,@object
	.size		.nv.reservedSmem.offset0,0x4
